//
// Generated by NVIDIA NVVM Compiler
//
// Compiler Build ID: CL-36424714
// Cuda compilation tools, release 13.0, V13.0.88
// Based on NVVM 20.0.0
//

.version 9.0
.target sm_100
.address_size 64

	// .globl	_Z19l1_benchmark_kernelP6float4i

.visible .entry _Z19l1_benchmark_kernelP6float4i(
	.param .u64 .ptr .align 1 _Z19l1_benchmark_kernelP6float4i_param_0,
	.param .u32 _Z19l1_benchmark_kernelP6float4i_param_1
)
{
	.reg .pred 	%p<6>;
	.reg .b32 	%r<16>;
	.reg .b32 	%f<190>;
	.reg .b64 	%rd<5>;

	ld.param.u64 	%rd2, [_Z19l1_benchmark_kernelP6float4i_param_0];
	ld.param.u32 	%r8, [_Z19l1_benchmark_kernelP6float4i_param_1];
	cvta.to.global.u64 	%rd3, %rd2;
	mov.u32 	%r9, %ctaid.x;
	mov.u32 	%r10, %ntid.x;
	mov.u32 	%r11, %tid.x;
	mad.lo.s32 	%r12, %r9, %r10, %r11;
	mul.wide.u32 	%rd4, %r12, 16;
	add.s64 	%rd1, %rd3, %rd4;
	ld.global.v4.f32 	{%f189, %f171, %f172, %f173}, [%rd1];
	setp.lt.s32 	%p1, %r8, 1;
	@%p1 bra 	$L__BB0_7;
	and.b32  	%r1, %r8, 15;
	setp.lt.u32 	%p2, %r8, 16;
	@%p2 bra 	$L__BB0_4;
	and.b32  	%r13, %r8, 2147483632;
	neg.s32 	%r14, %r13;
$L__BB0_3:
	.pragma "nounroll";
	fma.rn.f32 	%f34, %f189, 0f3F800054, 0f3727C5AC;
	// begin inline asm
	// end inline asm
	fma.rn.f32 	%f42, %f34, 0f3F800054, 0f3727C5AC;
	// begin inline asm
	// end inline asm
	fma.rn.f32 	%f50, %f42, 0f3F800054, 0f3727C5AC;
	// begin inline asm
	// end inline asm
	fma.rn.f32 	%f58, %f50, 0f3F800054, 0f3727C5AC;
	// begin inline asm
	// end inline asm
	fma.rn.f32 	%f66, %f58, 0f3F800054, 0f3727C5AC;
	// begin inline asm
	// end inline asm
	fma.rn.f32 	%f74, %f66, 0f3F800054, 0f3727C5AC;
	// begin inline asm
	// end inline asm
	fma.rn.f32 	%f82, %f74, 0f3F800054, 0f3727C5AC;
	// begin inline asm
	// end inline asm
	fma.rn.f32 	%f90, %f82, 0f3F800054, 0f3727C5AC;
	// begin inline asm
	// end inline asm
	fma.rn.f32 	%f98, %f90, 0f3F800054, 0f3727C5AC;
	// begin inline asm
	// end inline asm
	fma.rn.f32 	%f106, %f98, 0f3F800054, 0f3727C5AC;
	// begin inline asm
	// end inline asm
	fma.rn.f32 	%f114, %f106, 0f3F800054, 0f3727C5AC;
	// begin inline asm
	// end inline asm
	fma.rn.f32 	%f122, %f114, 0f3F800054, 0f3727C5AC;
	// begin inline asm
	// end inline asm
	fma.rn.f32 	%f130, %f122, 0f3F800054, 0f3727C5AC;
	// begin inline asm
	// end inline asm
	fma.rn.f32 	%f138, %f130, 0f3F800054, 0f3727C5AC;
	// begin inline asm
	// end inline asm
	fma.rn.f32 	%f146, %f138, 0f3F800054, 0f3727C5AC;
	// begin inline asm
	// end inline asm
	fma.rn.f32 	%f189, %f146, 0f3F800054, 0f3727C5AC;
	// begin inline asm
	// end inline asm
	add.s32 	%r14, %r14, 16;
	setp.ne.s32 	%p3, %r14, 0;
	@%p3 bra 	$L__BB0_3;
$L__BB0_4:
	setp.eq.s32 	%p4, %r1, 0;
	@%p4 bra 	$L__BB0_7;
	neg.s32 	%r15, %r1;
$L__BB0_6:
	.pragma "nounroll";
	fma.rn.f32 	%f189, %f189, 0f3F800054, 0f3727C5AC;
	// begin inline asm
	// end inline asm
	add.s32 	%r15, %r15, 1;
	setp.ne.s32 	%p5, %r15, 0;
	@%p5 bra 	$L__BB0_6;
$L__BB0_7:
	st.global.v4.f32 	[%rd1], {%f189, %f171, %f172, %f173};
	ret;

}
	// .globl	_Z19l2_benchmark_kernelPK6float4PS_m
.visible .entry _Z19l2_benchmark_kernelPK6float4PS_m(
	.param .u64 .ptr .align 1 _Z19l2_benchmark_kernelPK6float4PS_m_param_0,
	.param .u64 .ptr .align 1 _Z19l2_benchmark_kernelPK6float4PS_m_param_1,
	.param .u64 _Z19l2_benchmark_kernelPK6float4PS_m_param_2
)
{
	.reg .pred 	%p<2>;
	.reg .b32 	%r<5>;
	.reg .b32 	%f<9>;
	.reg .b64 	%rd<8>;

	ld.param.u64 	%rd2, [_Z19l2_benchmark_kernelPK6float4PS_m_param_0];
	ld.param.u64 	%rd3, [_Z19l2_benchmark_kernelPK6float4PS_m_param_1];
	ld.param.u64 	%rd4, [_Z19l2_benchmark_kernelPK6float4PS_m_param_2];
	mov.u32 	%r1, %ctaid.x;
	mov.u32 	%r2, %ntid.x;
	mov.u32 	%r3, %tid.x;
	mad.lo.s32 	%r4, %r1, %r2, %r3;
	cvt.u64.u32 	%rd1, %r4;
	setp.le.u64 	%p1, %rd4, %rd1;
	@%p1 bra 	$L__BB1_2;
	shl.b64 	%rd7, %rd1, 4;
	add.s64 	%rd5, %rd2, %rd7;
	// begin inline asm
	ld.global.cg.v4.f32 {%f1, %f2, %f3, %f4}, [%rd5];
	// end inline asm
	fma.rn.f32 	%f5, %f1, 0f3F800054, 0f3727C5AC;
	add.s64 	%rd6, %rd3, %rd7;
	// begin inline asm
	st.global.cg.v4.f32 [%rd6], {%f5, %f2, %f3, %f4};
	// end inline asm
$L__BB1_2:
	ret;

}
	// .globl	_Z20hbm_benchmark_kernelPK6float4PS_m
.visible .entry _Z20hbm_benchmark_kernelPK6float4PS_m(
	.param .u64 .ptr .align 1 _Z20hbm_benchmark_kernelPK6float4PS_m_param_0,
	.param .u64 .ptr .align 1 _Z20hbm_benchmark_kernelPK6float4PS_m_param_1,
	.param .u64 _Z20hbm_benchmark_kernelPK6float4PS_m_param_2
)
{
	.reg .pred 	%p<3>;
	.reg .b32 	%r<5>;
	.reg .b32 	%f<6>;
	.reg .b64 	%rd<18>;

	ld.param.u64 	%rd8, [_Z20hbm_benchmark_kernelPK6float4PS_m_param_0];
	ld.param.u64 	%rd9, [_Z20hbm_benchmark_kernelPK6float4PS_m_param_1];
	ld.param.u64 	%rd10, [_Z20hbm_benchmark_kernelPK6float4PS_m_param_2];
	mov.u32 	%r1, %ctaid.x;
	mov.u32 	%r2, %ntid.x;
	cvt.u64.u32 	%rd1, %r2;
	mul.wide.u32 	%rd11, %r1, %r2;
	mov.u32 	%r3, %tid.x;
	cvt.u64.u32 	%rd12, %r3;
	add.s64 	%rd17, %rd11, %rd12;
	setp.ge.u64 	%p1, %rd17, %rd10;
	@%p1 bra 	$L__BB2_3;
	mov.u32 	%r4, %nctaid.x;
	cvt.u64.u32 	%rd13, %r4;
	mul.lo.s64 	%rd3, %rd13, %rd1;
	cvta.to.global.u64 	%rd4, %rd8;
	cvta.to.global.u64 	%rd5, %rd9;
$L__BB2_2:
	shl.b64 	%rd14, %rd17, 4;
	add.s64 	%rd15, %rd4, %rd14;
	ld.global.nc.v4.f32 	{%f1, %f2, %f3, %f4}, [%rd15];
	fma.rn.f32 	%f5, %f1, 0f3F800054, 0f3727C5AC;
	add.s64 	%rd16, %rd5, %rd14;
	st.global.v4.f32 	[%rd16], {%f5, %f2, %f3, %f4};
	add.s64 	%rd17, %rd17, %rd3;
	setp.lt.u64 	%p2, %rd17, %rd10;
	@%p2 bra 	$L__BB2_2;
$L__BB2_3:
	ret;

}


// ===== COMPILED SASS (sm_100) =====

	.target	sm_100

	.elftype	@"ET_EXEC"


//--------------------- .note.nv.tkinfo           --------------------------
	.section	.note.nv.tkinfo,"",@"SHT_NOTE"
	.sectionflags	@"SHF_NOTE_NV_TKINFO"
	.tkinfo
        /*0018*/ 	.word	0x00000002
        /*0030*/ 	.string	""
        /*0030*/ 	.string	"ptxas"
        /*0030*/ 	.string	"Cuda compilation tools, release 13.0, V13.0.88"
        /*0030*/ 	.string	"Build cuda_13.0.r13.0/compiler.36424714_0"
        /*0030*/ 	.string	"-arch sm_100 -m 64 "



//--------------------- .note.nv.cuinfo           --------------------------
	.section	.note.nv.cuinfo,"",@"SHT_NOTE"
	.sectionflags	@"SHF_NOTE_NV_CUINFO"
        /*0018*/ 	.short	0x0002
        /*001a*/ 	.short	0x0064
        /*001c*/ 	.short	0x0082
	.zero		2


//--------------------- .nv.info                  --------------------------
	.section	.nv.info,"",@"SHT_CUDA_INFO"
	.align	4


	//----- nvinfo : EIATTR_REGCOUNT
	.align		4
        /*0000*/ 	.byte	0x04, 0x2f
        /*0002*/ 	.short	(.L_1 - .L_0)
	.align		4
.L_0:
        /*0004*/ 	.word	index@(_Z19l1_benchmark_kernelP6float4i)
        /*0008*/ 	.word	0x0000000c


	//----- nvinfo : EIATTR_FRAME_SIZE
	.align		4
.L_1:
        /*000c*/ 	.byte	0x04, 0x11
        /*000e*/ 	.short	(.L_3 - .L_2)
	.align		4
.L_2:
        /*0010*/ 	.word	index@(_Z19l1_benchmark_kernelP6float4i)
        /*0014*/ 	.word	0x00000000


	//----- nvinfo : EIATTR_REGCOUNT
	.align		4
.L_3:
        /*0018*/ 	.byte	0x04, 0x2f
        /*001a*/ 	.short	(.L_5 - .L_4)
	.align		4
.L_4:
        /*001c*/ 	.word	index@(_Z19l2_benchmark_kernelPK6float4PS_m)
        /*0020*/ 	.word	0x0000000a


	//----- nvinfo : EIATTR_FRAME_SIZE
	.align		4
.L_5:
        /*0024*/ 	.byte	0x04, 0x11
        /*0026*/ 	.short	(.L_7 - .L_6)
	.align		4
.L_6:
        /*0028*/ 	.word	index@(_Z19l2_benchmark_kernelPK6float4PS_m)
        /*002c*/ 	.word	0x00000000


	//----- nvinfo : EIATTR_REGCOUNT
	.align		4
.L_7:
        /*0030*/ 	.byte	0x04, 0x2f
        /*0032*/ 	.short	(.L_9 - .L_8)
	.align		4
.L_8:
        /*0034*/ 	.word	index@(_Z20hbm_benchmark_kernelPK6float4PS_m)
        /*0038*/ 	.word	0x0000000f


	//----- nvinfo : EIATTR_FRAME_SIZE
	.align		4
.L_9:
        /*003c*/ 	.byte	0x04, 0x11
        /*003e*/ 	.short	(.L_11 - .L_10)
	.align		4
.L_10:
        /*0040*/ 	.word	index@(_Z20hbm_benchmark_kernelPK6float4PS_m)
        /*0044*/ 	.word	0x00000000


	//----- nvinfo : EIATTR_MIN_STACK_SIZE
	.align		4
.L_11:
        /*0048*/ 	.byte	0x04, 0x12
        /*004a*/ 	.short	(.L_13 - .L_12)
	.align		4
.L_12:
        /*004c*/ 	.word	index@(_Z20hbm_benchmark_kernelPK6float4PS_m)
        /*0050*/ 	.word	0x00000000


	//----- nvinfo : EIATTR_MIN_STACK_SIZE
	.align		4
.L_13:
        /*0054*/ 	.byte	0x04, 0x12
        /*0056*/ 	.short	(.L_15 - .L_14)
	.align		4
.L_14:
        /*0058*/ 	.word	index@(_Z19l2_benchmark_kernelPK6float4PS_m)
        /*005c*/ 	.word	0x00000000


	//----- nvinfo : EIATTR_MIN_STACK_SIZE
	.align		4
.L_15:
        /*0060*/ 	.byte	0x04, 0x12
        /*0062*/ 	.short	(.L_17 - .L_16)
	.align		4
.L_16:
        /*0064*/ 	.word	index@(_Z19l1_benchmark_kernelP6float4i)
        /*0068*/ 	.word	0x00000000
.L_17:


//--------------------- .nv.compat                --------------------------
	.section	.nv.compat,"",@"SHT_CUDA_COMPAT_INFO"
	.align	4
        /*0000*/ 	.byte	0x02, 0x09, 0x00, 0x00, 0x02, 0x02, 0x01, 0x00, 0x02, 0x05, 0x05, 0x00, 0x03, 0x07, 0x01, 0x01
        /*0010*/ 	.byte	0x02, 0x03, 0x00, 0x00, 0x02, 0x06, 0x01, 0x00, 0x04, 0x0b, 0x08, 0x00, 0x09, 0x00, 0x00, 0x00
        /*0020*/ 	.byte	0x00, 0x00, 0x00, 0x00


//--------------------- .nv.info._Z20hbm_benchmark_kernelPK6float4PS_m --------------------------
	.section	.nv.info._Z20hbm_benchmark_kernelPK6float4PS_m,"",@"SHT_CUDA_INFO"
	.sectionflags	@""
	.align	4


	//----- nvinfo : EIATTR_CUDA_API_VERSION
	.align		4
        /*0000*/ 	.byte	0x04, 0x37
        /*0002*/ 	.short	(.L_19 - .L_18)
.L_18:
        /*0004*/ 	.word	0x00000082


	//----- nvinfo : EIATTR_KPARAM_INFO
	.align		4
.L_19:
        /*0008*/ 	.byte	0x04, 0x17
        /*000a*/ 	.short	(.L_21 - .L_20)
.L_20:
        /*000c*/ 	.word	0x00000000
        /*0010*/ 	.short	0x0002
        /*0012*/ 	.short	0x0010
        /*0014*/ 	.byte	0x00, 0xf0, 0x21, 0x00


	//----- nvinfo : EIATTR_KPARAM_INFO
	.align		4
.L_21:
        /*0018*/ 	.byte	0x04, 0x17
        /*001a*/ 	.short	(.L_23 - .L_22)
.L_22:
        /*001c*/ 	.word	0x00000000
        /*0020*/ 	.short	0x0001
        /*0022*/ 	.short	0x0008
        /*0024*/ 	.byte	0x00, 0xf5, 0x21, 0x00


	//----- nvinfo : EIATTR_KPARAM_INFO
	.align		4
.L_23:
        /*0028*/ 	.byte	0x04, 0x17
        /*002a*/ 	.short	(.L_25 - .L_24)
.L_24:
        /*002c*/ 	.word	0x00000000
        /*0030*/ 	.short	0x0000
        /*0032*/ 	.short	0x0000
        /*0034*/ 	.byte	0x00, 0xf5, 0x21, 0x00


	//----- nvinfo : EIATTR_SPARSE_MMA_MASK
	.align		4
.L_25:
        /*0038*/ 	.byte	0x03, 0x50
        /*003a*/ 	.short	0x0000


	//----- nvinfo : EIATTR_MAXREG_COUNT
	.align		4
        /*003c*/ 	.byte	0x03, 0x1b
        /*003e*/ 	.short	0x00ff


	//----- nvinfo : EIATTR_MERCURY_ISA_VERSION
	.align		4
        /*0040*/ 	.byte	0x03, 0x5f
        /*0042*/ 	.short	0x0101


	//----- nvinfo : EIATTR_VRC_CTA_INIT_COUNT
	.align		4
        /*0044*/ 	.byte	0x02, 0x4a
	.zero		1
	.zero		1


	//----- nvinfo : EIATTR_EXIT_INSTR_OFFSETS
	.align		4
        /*0048*/ 	.byte	0x04, 0x1c
        /*004a*/ 	.short	(.L_27 - .L_26)


	//   ....[0]....
.L_26:
        /*004c*/ 	.word	0x00000090


	//   ....[1]....
        /*0050*/ 	.word	0x00000210


	//----- nvinfo : EIATTR_CRS_STACK_SIZE
	.align		4
.L_27:
        /*0054*/ 	.byte	0x04, 0x1e
        /*0056*/ 	.short	(.L_29 - .L_28)
.L_28:
        /*0058*/ 	.word	0x00000000


	//----- nvinfo : EIATTR_CBANK_PARAM_SIZE
	.align		4
.L_29:
        /*005c*/ 	.byte	0x03, 0x19
        /*005e*/ 	.short	0x0018


	//----- nvinfo : EIATTR_PARAM_CBANK
	.align		4
        /*0060*/ 	.byte	0x04, 0x0a
        /*0062*/ 	.short	(.L_31 - .L_30)
	.align		4
.L_30:
        /*0064*/ 	.word	index@(.nv.constant0._Z20hbm_benchmark_kernelPK6float4PS_m)
        /*0068*/ 	.short	0x0380
        /*006a*/ 	.short	0x0018


	//----- nvinfo : EIATTR_SW_WAR
	.align		4
.L_31:
        /*006c*/ 	.byte	0x04, 0x36
        /*006e*/ 	.short	(.L_33 - .L_32)
.L_32:
        /*0070*/ 	.word	0x00000008
.L_33:


//--------------------- .nv.info._Z19l2_benchmark_kernelPK6float4PS_m --------------------------
	.section	.nv.info._Z19l2_benchmark_kernelPK6float4PS_m,"",@"SHT_CUDA_INFO"
	.sectionflags	@""
	.align	4


	//----- nvinfo : EIATTR_CUDA_API_VERSION
	.align		4
        /*0000*/ 	.byte	0x04, 0x37
        /*0002*/ 	.short	(.L_35 - .L_34)
.L_34:
        /*0004*/ 	.word	0x00000082


	//----- nvinfo : EIATTR_KPARAM_INFO
	.align		4
.L_35:
        /*0008*/ 	.byte	0x04, 0x17
        /*000a*/ 	.short	(.L_37 - .L_36)
.L_36:
        /*000c*/ 	.word	0x00000000
        /*0010*/ 	.short	0x0002
        /*0012*/ 	.short	0x0010
        /*0014*/ 	.byte	0x00, 0xf0, 0x21, 0x00


	//----- nvinfo : EIATTR_KPARAM_INFO
	.align		4
.L_37:
        /*0018*/ 	.byte	0x04, 0x17
        /*001a*/ 	.short	(.L_39 - .L_38)
.L_38:
        /*001c*/ 	.word	0x00000000
        /*0020*/ 	.short	0x0001
        /*0022*/ 	.short	0x0008
        /*0024*/ 	.byte	0x00, 0xf5, 0x21, 0x00


	//----- nvinfo : EIATTR_KPARAM_INFO
	.align		4
.L_39:
        /*0028*/ 	.byte	0x04, 0x17
        /*002a*/ 	.short	(.L_41 - .L_40)
.L_40:
        /*002c*/ 	.word	0x00000000
        /*0030*/ 	.short	0x0000
        /*0032*/ 	.short	0x0000
        /*0034*/ 	.byte	0x00, 0xf5, 0x21, 0x00


	//----- nvinfo : EIATTR_SPARSE_MMA_MASK
	.align		4
.L_41:
        /*0038*/ 	.byte	0x03, 0x50
        /*003a*/ 	.short	0x0000


	//----- nvinfo : EIATTR_MAXREG_COUNT
	.align		4
        /*003c*/ 	.byte	0x03, 0x1b
        /*003e*/ 	.short	0x00ff


	//----- nvinfo : EIATTR_MERCURY_ISA_VERSION
	.align		4
        /*0040*/ 	.byte	0x03, 0x5f
        /*0042*/ 	.short	0x0101


	//----- nvinfo : EIATTR_VRC_CTA_INIT_COUNT
	.align		4
        /*0044*/ 	.byte	0x02, 0x4a
	.zero		1
	.zero		1


	//----- nvinfo : EIATTR_EXIT_INSTR_OFFSETS
	.align		4
        /*0048*/ 	.byte	0x04, 0x1c
        /*004a*/ 	.short	(.L_43 - .L_42)


	//   ....[0]....
.L_42:
        /*004c*/ 	.word	0x00000080


	//   ....[1]....
        /*0050*/ 	.word	0x00000150


	//----- nvinfo : EIATTR_CBANK_PARAM_SIZE
	.align		4
.L_43:
        /*0054*/ 	.byte	0x03, 0x19
        /*0056*/ 	.short	0x0018


	//----- nvinfo : EIATTR_PARAM_CBANK
	.align		4
        /*0058*/ 	.byte	0x04, 0x0a
        /*005a*/ 	.short	(.L_45 - .L_44)
	.align		4
.L_44:
        /*005c*/ 	.word	index@(.nv.constant0._Z19l2_benchmark_kernelPK6float4PS_m)
        /*0060*/ 	.short	0x0380
        /*0062*/ 	.short	0x0018


	//----- nvinfo : EIATTR_SW_WAR
	.align		4
.L_45:
        /*0064*/ 	.byte	0x04, 0x36
        /*0066*/ 	.short	(.L_47 - .L_46)
.L_46:
        /*0068*/ 	.word	0x00000008
.L_47:


//--------------------- .nv.info._Z19l1_benchmark_kernelP6float4i --------------------------
	.section	.nv.info._Z19l1_benchmark_kernelP6float4i,"",@"SHT_CUDA_INFO"
	.sectionflags	@""
	.align	4


	//----- nvinfo : EIATTR_CUDA_API_VERSION
	.align		4
        /*0000*/ 	.byte	0x04, 0x37
        /*0002*/ 	.short	(.L_49 - .L_48)
.L_48:
        /*0004*/ 	.word	0x00000082


	//----- nvinfo : EIATTR_KPARAM_INFO
	.align		4
.L_49:
        /*0008*/ 	.byte	0x04, 0x17
        /*000a*/ 	.short	(.L_51 - .L_50)
.L_50:
        /*000c*/ 	.word	0x00000000
        /*0010*/ 	.short	0x0001
        /*0012*/ 	.short	0x0008
        /*0014*/ 	.byte	0x00, 0xf0, 0x11, 0x00


	//----- nvinfo : EIATTR_KPARAM_INFO
	.align		4
.L_51:
        /*0018*/ 	.byte	0x04, 0x17
        /*001a*/ 	.short	(.L_53 - .L_52)
.L_52:
        /*001c*/ 	.word	0x00000000
        /*0020*/ 	.short	0x0000
        /*0022*/ 	.short	0x0000
        /*0024*/ 	.byte	0x00, 0xf5, 0x21, 0x00


	//----- nvinfo : EIATTR_SPARSE_MMA_MASK
	.align		4
.L_53:
        /*0028*/ 	.byte	0x03, 0x50
        /*002a*/ 	.short	0x0000


	//----- nvinfo : EIATTR_MAXREG_COUNT
	.align		4
        /*002c*/ 	.byte	0x03, 0x1b
        /*002e*/ 	.short	0x00ff


	//----- nvinfo : EIATTR_MERCURY_ISA_VERSION
	.align		4
        /*0030*/ 	.byte	0x03, 0x5f
        /*0032*/ 	.short	0x0101


	//----- nvinfo : EIATTR_VRC_CTA_INIT_COUNT
	.align		4
        /*0034*/ 	.byte	0x02, 0x4a
	.zero		1
	.zero		1


	//----- nvinfo : EIATTR_EXIT_INSTR_OFFSETS
	.align		4
        /*0038*/ 	.byte	0x04, 0x1c
        /*003a*/ 	.short	(.L_55 - .L_54)


	//   ....[0]....
.L_54:
        /*003c*/ 	.word	0x000002e0


	//----- nvinfo : EIATTR_CBANK_PARAM_SIZE
	.align		4
.L_55:
        /*0040*/ 	.byte	0x03, 0x19
        /*0042*/ 	.short	0x000c


	//----- nvinfo : EIATTR_PARAM_CBANK
	.align		4
        /*0044*/ 	.byte	0x04, 0x0a
        /*0046*/ 	.short	(.L_57 - .L_56)
	.align		4
.L_56:
        /*0048*/ 	.word	index@(.nv.constant0._Z19l1_benchmark_kernelP6float4i)
        /*004c*/ 	.short	0x0380
        /*004e*/ 	.short	0x000c


	//----- nvinfo : EIATTR_SW_WAR
	.align		4
.L_57:
        /*0050*/ 	.byte	0x04, 0x36
        /*0052*/ 	.short	(.L_59 - .L_58)
.L_58:
        /*0054*/ 	.word	0x00000008
.L_59:


//--------------------- .nv.callgraph             --------------------------
	.section	.nv.callgraph,"",@"SHT_CUDA_CALLGRAPH"
	.align	4
	.sectionentsize	8
	.align		4
        /*0000*/ 	.word	0x00000000
	.align		4
        /*0004*/ 	.word	0xffffffff
	.align		4
        /*0008*/ 	.word	0x00000000
	.align		4
        /*000c*/ 	.word	0xfffffffe
	.align		4
        /*0010*/ 	.word	0x00000000
	.align		4
        /*0014*/ 	.word	0xfffffffd
	.align		4
        /*0018*/ 	.word	0x00000000
	.align		4
        /*001c*/ 	.word	0xfffffffc


//--------------------- .text._Z20hbm_benchmark_kernelPK6float4PS_m --------------------------
	.section	.text._Z20hbm_benchmark_kernelPK6float4PS_m,"ax",@progbits
	.align	128
        .global         _Z20hbm_benchmark_kernelPK6float4PS_m
        .type           _Z20hbm_benchmark_kernelPK6float4PS_m,@function
        .size           _Z20hbm_benchmark_kernelPK6float4PS_m,(.L_x_8 - _Z20hbm_benchmark_kernelPK6float4PS_m)
        .other          _Z20hbm_benchmark_kernelPK6float4PS_m,@"STO_CUDA_ENTRY STV_DEFAULT"
_Z20hbm_benchmark_kernelPK6float4PS_m:
.text._Z20hbm_benchmark_kernelPK6float4PS_m:
[----:B------:R-:W-:Y:S01]  /*0000*/  LDC R1, c[0x0][0x37c] ;  /* 0x0000df00ff017b82 */ /* 0x000fe20000000800 */
[----:B------:R-:W0:Y:S07]  /*0010*/  S2R R2, SR_TID.X ;  /* 0x0000000000027919 */ /* 0x000e2e0000002100 */
[----:B------:R-:W0:Y:S01]  /*0020*/  S2UR UR4, SR_CTAID.X ;  /* 0x00000000000479c3 */ /* 0x000e220000002500 */
[----:B------:R-:W1:Y:S01]  /*0030*/  LDCU.64 UR8, c[0x0][0x390] ;  /* 0x00007200ff0877ac */ /* 0x000e620008000a00 */
[----:B------:R-:W-:-:S06]  /*0040*/  IMAD.MOV.U32 R3, RZ, RZ, RZ ;  /* 0x000000ffff037224 */ /* 0x000fcc00078e00ff */
[----:B------:R-:W0:Y:S02]  /*0050*/  LDC R9, c[0x0][0x360] ;  /* 0x0000d800ff097b82 */ /* 0x000e240000000800 */
[----:B0-----:R-:W-:-:S03]  /*0060*/  IMAD.WIDE.U32 R2, R9, UR4, R2 ;  /* 0x0000000409027c25 */ /* 0x001fc6000f8e0002 */
[----:B-1----:R-:W-:-:S04]  /*0070*/  ISETP.GE.U32.AND P0, PT, R2, UR8, PT ;  /* 0x0000000802007c0c */ /* 0x002fc8000bf06070 */
[----:B------:R-:W-:-:S13]  /*0080*/  ISETP.GE.U32.AND.EX P0, PT, R3, UR9, PT, P0 ;  /* 0x0000000903007c0c */ /* 0x000fda000bf06100 */
[----:B------:R-:W-:Y:S05]  /*0090*/  @P0 EXIT ;  /* 0x000000000000094d */ /* 0x000fea0003800000 */
[----:B------:R-:W0:Y:S01]  /*00a0*/  LDCU UR4, c[0x0][0x370] ;  /* 0x00006e00ff0477ac */ /* 0x000e220008000800 */
[----:B------:R-:W-:Y:S02]  /*00b0*/  IMAD.MOV.U32 R11, RZ, RZ, R2 ;  /* 0x000000ffff0b7224 */ /* 0x000fe400078e0002 */
[----:B------:R-:W-:Y:S01]  /*00c0*/  IMAD.MOV.U32 R10, RZ, RZ, R3 ;  /* 0x000000ffff0a7224 */ /* 0x000fe200078e0003 */
[----:B------:R-:W1:Y:S01]  /*00d0*/  LDCU.64 UR6, c[0x0][0x358] ;  /* 0x00006b00ff0677ac */ /* 0x000e620008000a00 */
[----:B------:R-:W2:Y:S01]  /*00e0*/  LDCU.128 UR12, c[0x0][0x380] ;  /* 0x00007000ff0c77ac */ /* 0x000ea20008000c00 */
[----:B0-----:R-:W-:Y:S01]  /*00f0*/  IMAD.WIDE.U32 R8, R9, UR4, RZ ;  /* 0x0000000409087c25 */ /* 0x001fe2000f8e00ff */
[----:B------:R-:W-:-:S03]  /*0100*/  UMOV UR4, URZ ;  /* 0x000000ff00047c82 */ /* 0x000fc60008000000 */
[----:B-1----:R-:W-:-:S07]  /*0110*/  VIADD R0, R9, UR4 ;  /* 0x0000000409007c36 */ /* 0x002fce0008000000 */
.L_x_0:
[C---:B------:R-:W-:Y:S01]  /*0120*/  IMAD.SHL.U32 R2, R11.reuse, 0x10, RZ ;  /* 0x000000100b027824 */ /* 0x040fe200078e00ff */
[----:B------:R-:W-:-:S04]  /*0130*/  SHF.L.U64.HI R12, R11, 0x4, R10 ;  /* 0x000000040b0c7819 */ /* 0x000fc8000001020a */
[----:B--2---:R-:W-:-:S04]  /*0140*/  IADD3 R6, P0, PT, R2, UR12, RZ ;  /* 0x0000000c02067c10 */ /* 0x004fc8000ff1e0ff */
[----:B------:R-:W-:-:S06]  /*0150*/  IADD3.X R7, PT, PT, R12, UR13, RZ, P0, !PT ;  /* 0x0000000d0c077c10 */ /* 0x000fcc00087fe4ff */
[----:B------:R-:W2:Y:S01]  /*0160*/  LDG.E.128.CONSTANT R4, desc[UR6][R6.64] ;  /* 0x0000000606047981 */ /* 0x000ea2000c1e9d00 */
[----:B------:R-:W-:Y:S01]  /*0170*/  IMAD.MOV.U32 R3, RZ, RZ, 0x3f800054 ;  /* 0x3f800054ff037424 */ /* 0x000fe200078e00ff */
[----:B------:R-:W-:-:S03]  /*0180*/  IADD3 R2, P0, PT, R2, UR14, RZ ;  /* 0x0000000e02027c10 */ /* 0x000fc6000ff1e0ff */
[----:B--2---:R-:W-:Y:S01]  /*0190*/  FFMA R4, R4, R3, 9.9999997473787516356e-06 ;  /* 0x3727c5ac04047423 */ /* 0x004fe20000000003 */
[----:B------:R-:W-:Y:S02]  /*01a0*/  IADD3.X R3, PT, PT, R12, UR15, RZ, P0, !PT ;  /* 0x0000000f0c037c10 */ /* 0x000fe400087fe4ff */
[----:B------:R-:W-:-:S03]  /*01b0*/  IADD3 R11, P0, PT, R11, R8, RZ ;  /* 0x000000080b0b7210 */ /* 0x000fc60007f1e0ff */
[----:B------:R0:W-:Y:S02]  /*01c0*/  STG.E.128 desc[UR6][R2.64], R4 ;  /* 0x0000000402007986 */ /* 0x0001e4000c101d06 */
[----:B------:R-:W-:Y:S01]  /*01d0*/  IMAD.X R10, R10, 0x1, R0, P0 ;  /* 0x000000010a0a7824 */ /* 0x000fe200000e0600 */
[----:B------:R-:W-:-:S04]  /*01e0*/  ISETP.GE.U32.AND P0, PT, R11, UR8, PT ;  /* 0x000000080b007c0c */ /* 0x000fc8000bf06070 */
[----:B------:R-:W-:-:S13]  /*01f0*/  ISETP.GE.U32.AND.EX P0, PT, R10, UR9, PT, P0 ;  /* 0x000000090a007c0c */ /* 0x000fda000bf06100 */
[----:B0-----:R-:W-:Y:S05]  /*0200*/  @!P0 BRA `(.L_x_0) ;  /* 0xfffffffc00c48947 */ /* 0x001fea000383ffff */
[----:B------:R-:W-:Y:S05]  /*0210*/  EXIT ;  /* 0x000000000000794d */ /* 0x000fea0003800000 */
.L_x_1:
[----:B------:R-:W-:-:S00]  /*0220*/  BRA `(.L_x_1) ;  /* 0xfffffffc00fc7947 */ /* 0x000fc0000383ffff */
[----:B------:R-:W-:-:S00]  /*0230*/  NOP ;  /* 0x0000000000007918 */ /* 0x000fc00000000000 */
        /* <DEDUP_REMOVED lines=12> */
.L_x_8:


//--------------------- .text._Z19l2_benchmark_kernelPK6float4PS_m --------------------------
	.section	.text._Z19l2_benchmark_kernelPK6float4PS_m,"ax",@progbits
	.align	128
        .global         _Z19l2_benchmark_kernelPK6float4PS_m
        .type           _Z19l2_benchmark_kernelPK6float4PS_m,@function
        .size           _Z19l2_benchmark_kernelPK6float4PS_m,(.L_x_9 - _Z19l2_benchmark_kernelPK6float4PS_m)
        .other          _Z19l2_benchmark_kernelPK6float4PS_m,@"STO_CUDA_ENTRY STV_DEFAULT"
_Z19l2_benchmark_kernelPK6float4PS_m:
.text._Z19l2_benchmark_kernelPK6float4PS_m:
[----:B------:R-:W-:Y:S01]  /*0000*/  LDC R1, c[0x0][0x37c] ;  /* 0x0000df00ff017b82 */ /* 0x000fe20000000800 */
[----:B------:R-:W0:Y:S07]  /*0010*/  S2R R3, SR_TID.X ;  /* 0x0000000000037919 */ /* 0x000e2e0000002100 */
[----:B------:R-:W0:Y:S01]  /*0020*/  S2UR UR4, SR_CTAID.X ;  /* 0x00000000000479c3 */ /* 0x000e220000002500 */
[----:B------:R-:W1:Y:S07]  /*0030*/  LDCU.64 UR6, c[0x0][0x390] ;  /* 0x00007200ff0677ac */ /* 0x000e6e0008000a00 */
[----:B------:R-:W0:Y:S02]  /*0040*/  LDC R0, c[0x0][0x360] ;  /* 0x0000d800ff007b82 */ /* 0x000e240000000800 */
[----:B0-----:R-:W-:-:S05]  /*0050*/  IMAD R0, R0, UR4, R3 ;  /* 0x0000000400007c24 */ /* 0x001fca000f8e0203 */
[----:B-1----:R-:W-:-:S04]  /*0060*/  ISETP.GE.U32.AND P0, PT, R0, UR6, PT ;  /* 0x0000000600007c0c */ /* 0x002fc8000bf06070 */
[----:B------:R-:W-:-:S13]  /*0070*/  ISETP.GE.U32.AND.EX P0, PT, RZ, UR7, PT, P0 ;  /* 0x00000007ff007c0c */ /* 0x000fda000bf06100 */
[----:B------:R-:W-:Y:S05]  /*0080*/  @P0 EXIT ;  /* 0x000000000000094d */ /* 0x000fea0003800000 */
[----:B------:R-:W0:Y:S01]  /*0090*/  LDCU.128 UR8, c[0x0][0x380] ;  /* 0x00007000ff0877ac */ /* 0x000e220008000c00 */
[----:B------:R-:W-:Y:S01]  /*00a0*/  IMAD.SHL.U32 R2, R0, 0x10, RZ ;  /* 0x0000001000027824 */ /* 0x000fe200078e00ff */
[----:B------:R-:W-:Y:S01]  /*00b0*/  SHF.R.U32.HI R0, RZ, 0x1c, R0 ;  /* 0x0000001cff007819 */ /* 0x000fe20000011600 */
[----:B------:R-:W1:Y:S03]  /*00c0*/  LDCU.64 UR4, c[0x0][0x358] ;  /* 0x00006b00ff0477ac */ /* 0x000e660008000a00 */
[----:B0-----:R-:W-:-:S04]  /*00d0*/  IADD3 R6, P0, PT, R2, UR8, RZ ;  /* 0x0000000802067c10 */ /* 0x001fc8000ff1e0ff */
[----:B------:R-:W-:-:S06]  /*00e0*/  IADD3.X R7, PT, PT, R0, UR9, RZ, P0, !PT ;  /* 0x0000000900077c10 */ /* 0x000fcc00087fe4ff */
[----:B-1----:R-:W2:Y:S01]  /*00f0*/  LDG.E.128.STRONG.GPU R4, desc[UR4][R6.64] ;  /* 0x0000000406047981 */ /* 0x002ea2000c1efd00 */
[----:B------:R-:W-:Y:S01]  /*0100*/  IMAD.MOV.U32 R3, RZ, RZ, 0x3f800054 ;  /* 0x3f800054ff037424 */ /* 0x000fe200078e00ff */
[----:B------:R-:W-:-:S03]  /*0110*/  IADD3 R2, P0, PT, R2, UR10, RZ ;  /* 0x0000000a02027c10 */ /* 0x000fc6000ff1e0ff */
[----:B--2---:R-:W-:Y:S01]  /*0120*/  FFMA R4, R4, R3, 9.9999997473787516356e-06 ;  /* 0x3727c5ac04047423 */ /* 0x004fe20000000003 */
[----:B------:R-:W-:-:S05]  /*0130*/  IADD3.X R3, PT, PT, R0, UR11, RZ, P0, !PT ;  /* 0x0000000b00037c10 */ /* 0x000fca00087fe4ff */
[----:B------:R-:W-:Y:S01]  /*0140*/  STG.E.128.STRONG.GPU desc[UR4][R2.64], R4 ;  /* 0x0000000402007986 */ /* 0x000fe2000c10fd04 */
[----:B------:R-:W-:Y:S05]  /*0150*/  EXIT ;  /* 0x000000000000794d */ /* 0x000fea0003800000 */
.L_x_2:
        /* <DEDUP_REMOVED lines=10> */
.L_x_9:


//--------------------- .text._Z19l1_benchmark_kernelP6float4i --------------------------
	.section	.text._Z19l1_benchmark_kernelP6float4i,"ax",@progbits
	.align	128
        .global         _Z19l1_benchmark_kernelP6float4i
        .type           _Z19l1_benchmark_kernelP6float4i,@function
        .size           _Z19l1_benchmark_kernelP6float4i,(.L_x_10 - _Z19l1_benchmark_kernelP6float4i)
        .other          _Z19l1_benchmark_kernelP6float4i,@"STO_CUDA_ENTRY STV_DEFAULT"
_Z19l1_benchmark_kernelP6float4i:
.text._Z19l1_benchmark_kernelP6float4i:
[----:B------:R-:W-:Y:S01]  /*0000*/  LDC R1, c[0x0][0x37c] ;  /* 0x0000df00ff017b82 */ /* 0x000fe20000000800 */
[----:B------:R-:W0:Y:S07]  /*0010*/  S2R R0, SR_TID.X ;  /* 0x0000000000007919 */ /* 0x000e2e0000002100 */
[----:B------:R-:W0:Y:S01]  /*0020*/  S2UR UR4, SR_CTAID.X ;  /* 0x00000000000479c3 */ /* 0x000e220000002500 */
[----:B------:R-:W1:Y:S01]  /*0030*/  LDCU.64 UR6, c[0x0][0x358] ;  /* 0x00006b00ff0677ac */ /* 0x000e620008000a00 */
[----:B------:R-:W2:Y:S06]  /*0040*/  LDCU UR5, c[0x0][0x388] ;  /* 0x00007100ff0577ac */ /* 0x000eac0008000800 */
[----:B------:R-:W0:Y:S08]  /*0050*/  LDC R5, c[0x0][0x360] ;  /* 0x0000d800ff057b82 */ /* 0x000e300000000800 */
[----:B------:R-:W3:Y:S01]  /*0060*/  LDC.64 R2, c[0x0][0x380] ;  /* 0x0000e000ff027b82 */ /* 0x000ee20000000a00 */
[----:B0-----:R-:W-:-:S04]  /*0070*/  IMAD R5, R5, UR4, R0 ;  /* 0x0000000405057c24 */ /* 0x001fc8000f8e0200 */
[----:B---3--:R-:W-:-:S05]  /*0080*/  IMAD.WIDE.U32 R2, R5, 0x10, R2 ;  /* 0x0000001005027825 */ /* 0x008fca00078e0002 */
[----:B-1----:R0:W5:Y:S01]  /*0090*/  LDG.E.128 R4, desc[UR6][R2.64] ;  /* 0x0000000602047981 */ /* 0x002162000c1e1d00 */
[----:B--2---:R-:W-:-:S09]  /*00a0*/  UISETP.GE.AND UP0, UPT, UR5, 0x1, UPT ;  /* 0x000000010500788c */ /* 0x004fd2000bf06270 */
[----:B0-----:R-:W-:Y:S05]  /*00b0*/  BRA.U !UP0, `(.L_x_3) ;  /* 0x0000000108847547 */ /* 0x001fea000b800000 */
[----:B------:R-:W-:Y:S02]  /*00c0*/  UISETP.GE.U32.AND UP1, UPT, UR5, 0x10, UPT ;  /* 0x000000100500788c */ /* 0x000fe4000bf26070 */
[----:B------:R-:W-:-:S04]  /*00d0*/  ULOP3.LUT UR4, UR5, 0xf, URZ, 0xc0, !UPT ;  /* 0x0000000f05047892 */ /* 0x000fc8000f8ec0ff */
[----:B------:R-:W-:-:S03]  /*00e0*/  UISETP.NE.AND UP0, UPT, UR4, URZ, UPT ;  /* 0x000000ff0400728c */ /* 0x000fc6000bf05270 */
[----:B------:R-:W-:Y:S08]  /*00f0*/  BRA.U !UP1, `(.L_x_4) ;  /* 0x0000000109587547 */ /* 0x000ff0000b800000 */
[----:B------:R-:W-:Y:S01]  /*0100*/  HFMA2 R9, -RZ, RZ, 1.875, 5.0067901611328125e-06 ;  /* 0x3f800054ff097431 */ /* 0x000fe200000001ff */
[----:B------:R-:W-:-:S04]  /*0110*/  ULOP3.LUT UR5, UR5, 0x7ffffff0, URZ, 0xc0, !UPT ;  /* 0x7ffffff005057892 */ /* 0x000fc8000f8ec0ff */
[----:B------:R-:W-:-:S12]  /*0120*/  UIADD3 UR5, UPT, UPT, -UR5, URZ, URZ ;  /* 0x000000ff05057290 */ /* 0x000fd8000fffe1ff */
.L_x_5:
[----:B-----5:R-:W-:Y:S01]  /*0130*/  FFMA R4, R4, R9, 9.9999997473787516356e-06 ;  /* 0x3727c5ac04047423 */ /* 0x020fe20000000009 */
[----:B------:R-:W-:-:S03]  /*0140*/  UIADD3 UR5, UPT, UPT, UR5, 0x10, URZ ;  /* 0x0000001005057890 */ /* 0x000fc6000fffe0ff */
[----:B------:R-:W-:Y:S01]  /*0150*/  FFMA R4, R4, R9, 9.9999997473787516356e-06 ;  /* 0x3727c5ac04047423 */ /* 0x000fe20000000009 */
[----:B------:R-:W-:-:S03]  /*0160*/  UISETP.NE.AND UP1, UPT, UR5, URZ, UPT ;  /* 0x000000ff0500728c */ /* 0x000fc6000bf25270 */
[----:B------:R-:W-:-:S04]  /*0170*/  FFMA R4, R4, R9, 9.9999997473787516356e-06 ;  /* 0x3727c5ac04047423 */ /* 0x000fc80000000009 */
        /* <DEDUP_REMOVED lines=12> */
[----:B------:R-:W-:Y:S01]  /*0240*/  FFMA R4, R4, R9, 9.9999997473787516356e-06 ;  /* 0x3727c5ac04047423 */ /* 0x000fe20000000009 */
[----:B------:R-:W-:Y:S06]  /*0250*/  BRA.U UP1, `(.L_x_5) ;  /* 0xfffffffd01b47547 */ /* 0x000fec000b83ffff */
.L_x_4:
[----:B------:R-:W-:Y:S05]  /*0260*/  BRA.U !UP0, `(.L_x_3) ;  /* 0x0000000108187547 */ /* 0x000fea000b800000 */
[----:B------:R-:W-:Y:S01]  /*0270*/  MOV R9, 0x3f800054 ;  /* 0x3f80005400097802 */ /* 0x000fe20000000f00 */
[----:B------:R-:W-:-:S12]  /*0280*/  UIADD3 UR4, UPT, UPT, -UR4, URZ, URZ ;  /* 0x000000ff04047290 */ /* 0x000fd8000fffe1ff */
.L_x_6:
[----:B------:R-:W-:Y:S01]  /*0290*/  UIADD3 UR4, UPT, UPT, UR4, 0x1, URZ ;  /* 0x0000000104047890 */ /* 0x000fe2000fffe0ff */
[----:B-----5:R-:W-:-:S03]  /*02a0*/  FFMA R4, R4, R9, 9.9999997473787516356e-06 ;  /* 0x3727c5ac04047423 */ /* 0x020fc60000000009 */
[----:B------:R-:W-:-:S09]  /*02b0*/  UISETP.NE.AND UP0, UPT, UR4, URZ, UPT ;  /* 0x000000ff0400728c */ /* 0x000fd2000bf05270 */
[----:B------:R-:W-:Y:S05]  /*02c0*/  BRA.U UP0, `(.L_x_6) ;  /* 0xfffffffd00f07547 */ /* 0x000fea000b83ffff */
.L_x_3:
[----:B-----5:R-:W-:Y:S01]  /*02d0*/  STG.E.128 desc[UR6][R2.64], R4 ;  /* 0x0000000402007986 */ /* 0x020fe2000c101d06 */
[----:B------:R-:W-:Y:S05]  /*02e0*/  EXIT ;  /* 0x000000000000794d */ /* 0x000fea0003800000 */
.L_x_7:
        /* <DEDUP_REMOVED lines=9> */
.L_x_10:


//--------------------- .nv.shared.reserved.0     --------------------------
	.section	.nv.shared.reserved.0,"aw",@nobits
	.weak		__nv_reservedSMEM_offset_0_alias
	.size		__nv_reservedSMEM_offset_0_alias, 0, 64
	.other		__nv_reservedSMEM_offset_0_alias,@"STO_CUDA_RESERVED_SHARED STV_DEFAULT"
__nv_reservedSMEM_offset_0_alias:
	.zero		0
	.zero		64


//--------------------- .nv.constant0._Z20hbm_benchmark_kernelPK6float4PS_m --------------------------
	.section	.nv.constant0._Z20hbm_benchmark_kernelPK6float4PS_m,"a",@progbits
	.sectionflags	@""
	.align	4
.nv.constant0._Z20hbm_benchmark_kernelPK6float4PS_m:
	.zero		920


//--------------------- .nv.constant0._Z19l2_benchmark_kernelPK6float4PS_m --------------------------
	.section	.nv.constant0._Z19l2_benchmark_kernelPK6float4PS_m,"a",@progbits
	.sectionflags	@""
	.align	4
.nv.constant0._Z19l2_benchmark_kernelPK6float4PS_m:
	.zero		920


//--------------------- .nv.constant0._Z19l1_benchmark_kernelP6float4i --------------------------
	.section	.nv.constant0._Z19l1_benchmark_kernelP6float4i,"a",@progbits
	.sectionflags	@""
	.align	4
.nv.constant0._Z19l1_benchmark_kernelP6float4i:
	.zero		908


//--------------------- SYMBOLS --------------------------

	.type		.nv.reservedSmem.offset0,@object
	.size		.nv.reservedSmem.offset0,0x4
